//
// Generated by NVIDIA NVVM Compiler
//
// Compiler Build ID: CL-36424714
// Cuda compilation tools, release 13.0, V13.0.88
// Based on NVVM 20.0.0
//

.version 9.0
.target sm_100
.address_size 64

	// .globl	_Z9test_ProgPii

.visible .entry _Z9test_ProgPii(
	.param .u64 .ptr .align 1 _Z9test_ProgPii_param_0,
	.param .u32 _Z9test_ProgPii_param_1
)
{
	.reg .pred 	%p<15>;
	.reg .b32 	%r<37>;
	.reg .b64 	%rd<7>;

	ld.param.u64 	%rd2, [_Z9test_ProgPii_param_0];
	ld.param.u32 	%r22, [_Z9test_ProgPii_param_1];
	mov.u32 	%r23, %ctaid.x;
	mov.u32 	%r24, %ntid.x;
	mov.u32 	%r25, %tid.x;
	mad.lo.s32 	%r1, %r23, %r24, %r25;
	setp.lt.s32 	%p1, %r22, 2;
	@%p1 bra 	$L__BB0_26;
	cvta.to.global.u64 	%rd3, %rd2;
	mul.wide.s32 	%rd4, %r1, 4;
	add.s64 	%rd1, %rd3, %rd4;
	and.b32  	%r2, %r22, 3;
	and.b32  	%r26, %r22, 2147483644;
	neg.s32 	%r3, %r26;
	mov.u32 	%r32, %r22;
	bra.uni 	$L__BB0_12;
$L__BB0_2:
	setp.eq.s32 	%p8, %r2, 0;
	@%p8 bra 	$L__BB0_11;
	setp.ge.s32 	%p9, %r1, %r32;
	ld.global.u32 	%r4, [%rd1];
	bar.sync 	0;
	@%p9 bra 	$L__BB0_5;
	add.s32 	%r29, %r4, %r9;
	st.global.u32 	[%rd1], %r29;
$L__BB0_5:
	setp.eq.s32 	%p10, %r2, 1;
	@%p10 bra 	$L__BB0_11;
	setp.ge.s32 	%p11, %r1, %r32;
	ld.global.u32 	%r5, [%rd1];
	bar.sync 	0;
	@%p11 bra 	$L__BB0_8;
	add.s32 	%r30, %r5, %r9;
	st.global.u32 	[%rd1], %r30;
$L__BB0_8:
	setp.eq.s32 	%p12, %r2, 2;
	@%p12 bra 	$L__BB0_11;
	setp.ge.s32 	%p13, %r1, %r32;
	ld.global.u32 	%r6, [%rd1];
	bar.sync 	0;
	@%p13 bra 	$L__BB0_11;
	add.s32 	%r31, %r6, %r9;
	st.global.u32 	[%rd1], %r31;
$L__BB0_11:
	setp.lt.u32 	%p14, %r7, 4;
	@%p14 bra 	$L__BB0_26;
$L__BB0_12:
	mov.u32 	%r7, %r32;
	setp.lt.u32 	%p2, %r22, 4;
	shr.u32 	%r32, %r7, 1;
	bar.sync 	0;
	shl.b32 	%r27, %r32, 2;
	cvt.u64.u32 	%rd5, %r27;
	add.s64 	%rd6, %rd1, %rd5;
	ld.global.u32 	%r9, [%rd6];
	@%p2 bra 	$L__BB0_2;
	mov.u32 	%r33, %r3;
$L__BB0_14:
	setp.lt.s32 	%p3, %r1, %r32;
	ld.global.u32 	%r11, [%rd1];
	bar.sync 	0;
	@%p3 bra 	$L__BB0_16;
	ld.global.u32 	%r34, [%rd1];
	bra.uni 	$L__BB0_17;
$L__BB0_16:
	add.s32 	%r34, %r11, %r9;
	st.global.u32 	[%rd1], %r34;
$L__BB0_17:
	setp.lt.s32 	%p4, %r1, %r32;
	bar.sync 	0;
	@%p4 bra 	$L__BB0_19;
	ld.global.u32 	%r35, [%rd1];
	bra.uni 	$L__BB0_20;
$L__BB0_19:
	add.s32 	%r35, %r34, %r9;
	st.global.u32 	[%rd1], %r35;
$L__BB0_20:
	setp.lt.s32 	%p5, %r1, %r32;
	bar.sync 	0;
	@%p5 bra 	$L__BB0_22;
	ld.global.u32 	%r36, [%rd1];
	bra.uni 	$L__BB0_23;
$L__BB0_22:
	add.s32 	%r36, %r35, %r9;
	st.global.u32 	[%rd1], %r36;
$L__BB0_23:
	setp.ge.s32 	%p6, %r1, %r32;
	bar.sync 	0;
	@%p6 bra 	$L__BB0_25;
	add.s32 	%r28, %r36, %r9;
	st.global.u32 	[%rd1], %r28;
$L__BB0_25:
	add.s32 	%r33, %r33, 4;
	setp.eq.s32 	%p7, %r33, 0;
	@%p7 bra 	$L__BB0_2;
	bra.uni 	$L__BB0_14;
$L__BB0_26:
	ret;

}


// ===== COMPILED SASS (sm_100) =====

	.target	sm_100

	.elftype	@"ET_EXEC"


//--------------------- .note.nv.tkinfo           --------------------------
	.section	.note.nv.tkinfo,"",@"SHT_NOTE"
	.sectionflags	@"SHF_NOTE_NV_TKINFO"
	.tkinfo
        /*0018*/ 	.word	0x00000002
        /*0030*/ 	.string	""
        /*0030*/ 	.string	"ptxas"
        /*0030*/ 	.string	"Cuda compilation tools, release 13.0, V13.0.88"
        /*0030*/ 	.string	"Build cuda_13.0.r13.0/compiler.36424714_0"
        /*0030*/ 	.string	"-arch sm_100 -m 64 "



//--------------------- .note.nv.cuinfo           --------------------------
	.section	.note.nv.cuinfo,"",@"SHT_NOTE"
	.sectionflags	@"SHF_NOTE_NV_CUINFO"
        /*0018*/ 	.short	0x0002
        /*001a*/ 	.short	0x0064
        /*001c*/ 	.short	0x0082
	.zero		2


//--------------------- .nv.info                  --------------------------
	.section	.nv.info,"",@"SHT_CUDA_INFO"
	.align	4


	//----- nvinfo : EIATTR_REGCOUNT
	.align		4
        /*0000*/ 	.byte	0x04, 0x2f
        /*0002*/ 	.short	(.L_1 - .L_0)
	.align		4
.L_0:
        /*0004*/ 	.word	index@(_Z9test_ProgPii)
        /*0008*/ 	.word	0x00000010


	//----- nvinfo : EIATTR_FRAME_SIZE
	.align		4
.L_1:
        /*000c*/ 	.byte	0x04, 0x11
        /*000e*/ 	.short	(.L_3 - .L_2)
	.align		4
.L_2:
        /*0010*/ 	.word	index@(_Z9test_ProgPii)
        /*0014*/ 	.word	0x00000000


	//----- nvinfo : EIATTR_MIN_STACK_SIZE
	.align		4
.L_3:
        /*0018*/ 	.byte	0x04, 0x12
        /*001a*/ 	.short	(.L_5 - .L_4)
	.align		4
.L_4:
        /*001c*/ 	.word	index@(_Z9test_ProgPii)
        /*0020*/ 	.word	0x00000000
.L_5:


//--------------------- .nv.compat                --------------------------
	.section	.nv.compat,"",@"SHT_CUDA_COMPAT_INFO"
	.align	4
        /*0000*/ 	.byte	0x02, 0x09, 0x00, 0x00, 0x02, 0x02, 0x01, 0x00, 0x02, 0x05, 0x05, 0x00, 0x03, 0x07, 0x01, 0x01
        /*0010*/ 	.byte	0x02, 0x03, 0x00, 0x00, 0x02, 0x06, 0x01, 0x00, 0x04, 0x0b, 0x08, 0x00, 0x09, 0x00, 0x00, 0x00
        /*0020*/ 	.byte	0x00, 0x00, 0x00, 0x00


//--------------------- .nv.info._Z9test_ProgPii  --------------------------
	.section	.nv.info._Z9test_ProgPii,"",@"SHT_CUDA_INFO"
	.sectionflags	@""
	.align	4


	//----- nvinfo : EIATTR_CUDA_API_VERSION
	.align		4
        /*0000*/ 	.byte	0x04, 0x37
        /*0002*/ 	.short	(.L_7 - .L_6)
.L_6:
        /*0004*/ 	.word	0x00000082


	//----- nvinfo : EIATTR_KPARAM_INFO
	.align		4
.L_7:
        /*0008*/ 	.byte	0x04, 0x17
        /*000a*/ 	.short	(.L_9 - .L_8)
.L_8:
        /*000c*/ 	.word	0x00000000
        /*0010*/ 	.short	0x0001
        /*0012*/ 	.short	0x0008
        /*0014*/ 	.byte	0x00, 0xf0, 0x11, 0x00


	//----- nvinfo : EIATTR_KPARAM_INFO
	.align		4
.L_9:
        /*0018*/ 	.byte	0x04, 0x17
        /*001a*/ 	.short	(.L_11 - .L_10)
.L_10:
        /*001c*/ 	.word	0x00000000
        /*0020*/ 	.short	0x0000
        /*0022*/ 	.short	0x0000
        /*0024*/ 	.byte	0x00, 0xf5, 0x21, 0x00


	//----- nvinfo : EIATTR_SPARSE_MMA_MASK
	.align		4
.L_11:
        /*0028*/ 	.byte	0x03, 0x50
        /*002a*/ 	.short	0x0000


	//----- nvinfo : EIATTR_MAXREG_COUNT
	.align		4
        /*002c*/ 	.byte	0x03, 0x1b
        /*002e*/ 	.short	0x00ff


	//----- nvinfo : EIATTR_NUM_BARRIERS
	.align		4
        /*0030*/ 	.byte	0x02, 0x4c
        /*0032*/ 	.byte	0x01
	.zero		1


	//----- nvinfo : EIATTR_MERCURY_ISA_VERSION
	.align		4
        /*0034*/ 	.byte	0x03, 0x5f
        /*0036*/ 	.short	0x0101


	//----- nvinfo : EIATTR_VRC_CTA_INIT_COUNT
	.align		4
        /*0038*/ 	.byte	0x02, 0x4a
	.zero		1
	.zero		1


	//----- nvinfo : EIATTR_EXIT_INSTR_OFFSETS
	.align		4
        /*003c*/ 	.byte	0x04, 0x1c
        /*003e*/ 	.short	(.L_13 - .L_12)


	//   ....[0]....
.L_12:
        /*0040*/ 	.word	0x00000060


	//   ....[1]....
        /*0044*/ 	.word	0x00000430


	//----- nvinfo : EIATTR_CBANK_PARAM_SIZE
	.align		4
.L_13:
        /*0048*/ 	.byte	0x03, 0x19
        /*004a*/ 	.short	0x000c


	//----- nvinfo : EIATTR_PARAM_CBANK
	.align		4
        /*004c*/ 	.byte	0x04, 0x0a
        /*004e*/ 	.short	(.L_15 - .L_14)
	.align		4
.L_14:
        /*0050*/ 	.word	index@(.nv.constant0._Z9test_ProgPii)
        /*0054*/ 	.short	0x0380
        /*0056*/ 	.short	0x000c


	//----- nvinfo : EIATTR_SW_WAR
	.align		4
.L_15:
        /*0058*/ 	.byte	0x04, 0x36
        /*005a*/ 	.short	(.L_17 - .L_16)
.L_16:
        /*005c*/ 	.word	0x00000008
.L_17:


//--------------------- .nv.callgraph             --------------------------
	.section	.nv.callgraph,"",@"SHT_CUDA_CALLGRAPH"
	.align	4
	.sectionentsize	8
	.align		4
        /*0000*/ 	.word	0x00000000
	.align		4
        /*0004*/ 	.word	0xffffffff
	.align		4
        /*0008*/ 	.word	0x00000000
	.align		4
        /*000c*/ 	.word	0xfffffffe
	.align		4
        /*0010*/ 	.word	0x00000000
	.align		4
        /*0014*/ 	.word	0xfffffffd
	.align		4
        /*0018*/ 	.word	0x00000000
	.align		4
        /*001c*/ 	.word	0xfffffffc


//--------------------- .text._Z9test_ProgPii     --------------------------
	.section	.text._Z9test_ProgPii,"ax",@progbits
	.align	128
        .global         _Z9test_ProgPii
        .type           _Z9test_ProgPii,@function
        .size           _Z9test_ProgPii,(.L_x_5 - _Z9test_ProgPii)
        .other          _Z9test_ProgPii,@"STO_CUDA_ENTRY STV_DEFAULT"
_Z9test_ProgPii:
.text._Z9test_ProgPii:
[----:B------:R-:W-:Y:S08]  /*0000*/  LDC R1, c[0x0][0x37c] ;  /* 0x0000df00ff017b82 */ /* 0x000ff00000000800 */
[----:B------:R-:W0:Y:S01]  /*0010*/  LDC R5, c[0x0][0x388] ;  /* 0x0000e200ff057b82 */ /* 0x000e220000000800 */
[----:B------:R-:W1:Y:S07]  /*0020*/  S2R R0, SR_TID.X ;  /* 0x0000000000007919 */ /* 0x000e6e0000002100 */
[----:B------:R-:W2:Y:S08]  /*0030*/  LDC R7, c[0x0][0x360] ;  /* 0x0000d800ff077b82 */ /* 0x000eb00000000800 */
[----:B------:R-:W3:Y:S01]  /*0040*/  S2UR UR6, SR_CTAID.X ;  /* 0x00000000000679c3 */ /* 0x000ee20000002500 */
[----:B0-----:R-:W-:-:S13]  /*0050*/  ISETP.GE.AND P0, PT, R5, 0x2, PT ;  /* 0x000000020500780c */ /* 0x001fda0003f06270 */
[----:B-123--:R-:W-:Y:S05]  /*0060*/  @!P0 EXIT ;  /* 0x000000000000894d */ /* 0x00efea0003800000 */
[----:B------:R-:W0:Y:S01]  /*0070*/  LDC.64 R2, c[0x0][0x380] ;  /* 0x0000e000ff027b82 */ /* 0x000e220000000a00 */
[----:B------:R-:W1:Y:S01]  /*0080*/  LDCU UR7, c[0x0][0x388] ;  /* 0x00007100ff0777ac */ /* 0x000e620008000800 */
[----:B------:R-:W-:Y:S01]  /*0090*/  LOP3.LUT R4, R5, 0x7ffffffc, RZ, 0xc0, !PT ;  /* 0x7ffffffc05047812 */ /* 0x000fe200078ec0ff */
[----:B------:R-:W-:Y:S01]  /*00a0*/  IMAD R7, R7, UR6, R0 ;  /* 0x0000000607077c24 */ /* 0x000fe2000f8e0200 */
[----:B------:R-:W-:Y:S01]  /*00b0*/  LOP3.LUT R0, R5, 0x3, RZ, 0xc0, !PT ;  /* 0x0000000305007812 */ /* 0x000fe200078ec0ff */
[----:B------:R-:W2:Y:S02]  /*00c0*/  LDCU.64 UR4, c[0x0][0x358] ;  /* 0x00006b00ff0477ac */ /* 0x000ea40008000a00 */
[----:B------:R-:W-:Y:S02]  /*00d0*/  IMAD.MOV R8, RZ, RZ, -R4 ;  /* 0x000000ffff087224 */ /* 0x000fe400078e0a04 */
[----:B-1----:R-:W-:Y:S02]  /*00e0*/  IMAD.U32 R6, RZ, RZ, UR7 ;  /* 0x00000007ff067e24 */ /* 0x002fe4000f8e00ff */
[----:B0-2---:R-:W-:-:S07]  /*00f0*/  IMAD.WIDE R2, R7, 0x4, R2 ;  /* 0x0000000407027825 */ /* 0x005fce00078e0202 */
.L_x_3:
[----:B------:R-:W-:Y:S01]  /*0100*/  BAR.SYNC.DEFER_BLOCKING 0x0 ;  /* 0x0000000000007b1d */ /* 0x000fe20000010000 */
[--C-:B------:R-:W-:Y:S01]  /*0110*/  IMAD.MOV.U32 R10, RZ, RZ, R6.reuse ;  /* 0x000000ffff0a7224 */ /* 0x100fe200078e0006 */
[----:B------:R-:W-:-:S04]  /*0120*/  SHF.R.U32.HI R6, RZ, 0x1, R6 ;  /* 0x00000001ff067819 */ /* 0x000fc80000011606 */
[----:B------:R-:W-:Y:S01]  /*0130*/  LEA R4, P0, R6, R2, 0x2 ;  /* 0x0000000206047211 */ /* 0x000fe200078010ff */
[----:B0-----:R-:W0:Y:S04]  /*0140*/  LDCU UR6, c[0x0][0x388] ;  /* 0x00007100ff0677ac */ /* 0x001e280008000800 */
[----:B-123-5:R-:W-:-:S05]  /*0150*/  IMAD.X R5, RZ, RZ, R3, P0 ;  /* 0x000000ffff057224 */ /* 0x02efca00000e0603 */
[----:B------:R1:W5:Y:S01]  /*0160*/  LDG.E R12, desc[UR4][R4.64] ;  /* 0x00000004040c7981 */ /* 0x000362000c1e1900 */
[----:B0-----:R-:W-:Y:S01]  /*0170*/  UISETP.GE.U32.AND UP0, UPT, UR6, 0x4, UPT ;  /* 0x000000040600788c */ /* 0x001fe2000bf06070 */
[----:B------:R-:W-:-:S08]  /*0180*/  ISETP.NE.AND P0, PT, R0, RZ, PT ;  /* 0x000000ff0000720c */ /* 0x000fd00003f05270 */
[----:B-1----:R-:W-:Y:S05]  /*0190*/  BRA.U !UP0, `(.L_x_0) ;  /* 0x0000000108587547 */ /* 0x002fea000b800000 */
[----:B------:R-:W-:-:S07]  /*01a0*/  IMAD.MOV.U32 R4, RZ, RZ, R8 ;  /* 0x000000ffff047224 */ /* 0x000fce00078e0008 */
.L_x_1:
[----:B0----5:R-:W2:Y:S01]  /*01b0*/  LDG.E R5, desc[UR4][R2.64] ;  /* 0x0000000402057981 */ /* 0x021ea2000c1e1900 */
[----:B------:R-:W-:Y:S01]  /*01c0*/  BAR.SYNC.DEFER_BLOCKING 0x0 ;  /* 0x0000000000007b1d */ /* 0x000fe20000010000 */
[----:B------:R-:W-:-:S13]  /*01d0*/  ISETP.GE.AND P1, PT, R7, R6, PT ;  /* 0x000000060700720c */ /* 0x000fda0003f26270 */
[----:B-----5:R0:W5:Y:S01]  /*01e0*/  @P1 LDG.E R9, desc[UR4][R2.64] ;  /* 0x0000000402091981 */ /* 0x020162000c1e1900 */
[----:B--2---:R-:W-:-:S05]  /*01f0*/  @!P1 IMAD.IADD R9, R12, 0x1, R5 ;  /* 0x000000010c099824 */ /* 0x004fca00078e0205 */
[----:B------:R0:W-:Y:S01]  /*0200*/  @!P1 STG.E desc[UR4][R2.64], R9 ;  /* 0x0000000902009986 */ /* 0x0001e2000c101904 */
[----:B------:R-:W-:Y:S06]  /*0210*/  BAR.SYNC.DEFER_BLOCKING 0x0 ;  /* 0x0000000000007b1d */ /* 0x000fec0000010000 */
[----:B------:R0:W5:Y:S01]  /*0220*/  @P1 LDG.E R5, desc[UR4][R2.64] ;  /* 0x0000000402051981 */ /* 0x000162000c1e1900 */
[----:B------:R-:W-:-:S05]  /*0230*/  @!P1 IADD3 R5, PT, PT, R12, R9, RZ ;  /* 0x000000090c059210 */ /* 0x000fca0007ffe0ff */
[----:B------:R0:W-:Y:S01]  /*0240*/  @!P1 STG.E desc[UR4][R2.64], R5 ;  /* 0x0000000502009986 */ /* 0x0001e2000c101904 */
[----:B------:R-:W-:Y:S06]  /*0250*/  BAR.SYNC.DEFER_BLOCKING 0x0 ;  /* 0x0000000000007b1d */ /* 0x000fec0000010000 */
[----:B------:R-:W2:Y:S01]  /*0260*/  @P1 LDG.E R11, desc[UR4][R2.64] ;  /* 0x00000004020b1981 */ /* 0x000ea2000c1e1900 */
[----:B------:R-:W-:Y:S01]  /*0270*/  ISETP.GE.AND P2, PT, R7, R6, PT ;  /* 0x000000060700720c */ /* 0x000fe20003f46270 */
[----:B------:R-:W-:Y:S02]  /*0280*/  VIADD R4, R4, 0x4 ;  /* 0x0000000404047836 */ /* 0x000fe40000000000 */
[----:B------:R-:W-:-:S05]  /*0290*/  @!P1 IMAD.IADD R11, R12, 0x1, R5 ;  /* 0x000000010c0b9824 */ /* 0x000fca00078e0205 */
[----:B------:R0:W-:Y:S01]  /*02a0*/  @!P1 STG.E desc[UR4][R2.64], R11 ;  /* 0x0000000b02009986 */ /* 0x0001e2000c101904 */
[----:B------:R-:W-:Y:S01]  /*02b0*/  BAR.SYNC.DEFER_BLOCKING 0x0 ;  /* 0x0000000000007b1d */ /* 0x000fe20000010000 */
[----:B------:R-:W-:-:S03]  /*02c0*/  ISETP.NE.AND P1, PT, R4, RZ, PT ;  /* 0x000000ff0400720c */ /* 0x000fc60003f25270 */
[----:B--2---:R-:W-:-:S05]  /*02d0*/  @!P2 IMAD.IADD R13, R12, 0x1, R11 ;  /* 0x000000010c0da824 */ /* 0x004fca00078e020b */
[----:B------:R0:W-:Y:S05]  /*02e0*/  @!P2 STG.E desc[UR4][R2.64], R13 ;  /* 0x0000000d0200a986 */ /* 0x0001ea000c101904 */
[----:B------:R-:W-:Y:S05]  /*02f0*/  @P1 BRA `(.L_x_1) ;  /* 0xfffffffc00ac1947 */ /* 0x000fea000383ffff */
.L_x_0:
[----:B------:R-:W-:Y:S05]  /*0300*/  @!P0 BRA `(.L_x_2) ;  /* 0x0000000000448947 */ /* 0x000fea0003800000 */
[----:B0----5:R-:W2:Y:S01]  /*0310*/  LDG.E R5, desc[UR4][R2.64] ;  /* 0x0000000402057981 */ /* 0x021ea2000c1e1900 */
[----:B------:R-:W-:Y:S01]  /*0320*/  BAR.SYNC.DEFER_BLOCKING 0x0 ;  /* 0x0000000000007b1d */ /* 0x000fe20000010000 */
[----:B------:R-:W-:Y:S02]  /*0330*/  ISETP.GE.AND P1, PT, R7, R6, PT ;  /* 0x000000060700720c */ /* 0x000fe40003f26270 */
[----:B------:R-:W-:-:S11]  /*0340*/  ISETP.NE.AND P0, PT, R0, 0x1, PT ;  /* 0x000000010000780c */ /* 0x000fd60003f05270 */
[----:B--2---:R-:W-:-:S05]  /*0350*/  @!P1 IADD3 R5, PT, PT, R12, R5, RZ ;  /* 0x000000050c059210 */ /* 0x004fca0007ffe0ff */
[----:B------:R1:W-:Y:S01]  /*0360*/  @!P1 STG.E desc[UR4][R2.64], R5 ;  /* 0x0000000502009986 */ /* 0x0003e2000c101904 */
[----:B------:R-:W-:Y:S05]  /*0370*/  @!P0 BRA `(.L_x_2) ;  /* 0x0000000000288947 */ /* 0x000fea0003800000 */
[----:B-1----:R-:W2:Y:S01]  /*0380*/  LDG.E R5, desc[UR4][R2.64] ;  /* 0x0000000402057981 */ /* 0x002ea2000c1e1900 */
[----:B------:R-:W-:Y:S01]  /*0390*/  BAR.SYNC.DEFER_BLOCKING 0x0 ;  /* 0x0000000000007b1d */ /* 0x000fe20000010000 */
[----:B------:R-:W-:Y:S01]  /*03a0*/  ISETP.NE.AND P0, PT, R0, 0x2, PT ;  /* 0x000000020000780c */ /* 0x000fe20003f05270 */
[----:B--2---:R-:W-:-:S05]  /*03b0*/  @!P1 IMAD.IADD R5, R12, 0x1, R5 ;  /* 0x000000010c059824 */ /* 0x004fca00078e0205 */
[----:B------:R2:W-:Y:S07]  /*03c0*/  @!P1 STG.E desc[UR4][R2.64], R5 ;  /* 0x0000000502009986 */ /* 0x0005ee000c101904 */
[----:B------:R-:W-:Y:S05]  /*03d0*/  @!P0 BRA `(.L_x_2) ;  /* 0x0000000000108947 */ /* 0x000fea0003800000 */
[----:B--2---:R-:W2:Y:S01]  /*03e0*/  LDG.E R5, desc[UR4][R2.64] ;  /* 0x0000000402057981 */ /* 0x004ea2000c1e1900 */
[----:B------:R-:W-:Y:S01]  /*03f0*/  BAR.SYNC.DEFER_BLOCKING 0x0 ;  /* 0x0000000000007b1d */ /* 0x000fe20000010000 */
[----:B--2---:R-:W-:-:S05]  /*0400*/  @!P1 IMAD.IADD R5, R12, 0x1, R5 ;  /* 0x000000010c059824 */ /* 0x004fca00078e0205 */
[----:B------:R3:W-:Y:S02]  /*0410*/  @!P1 STG.E desc[UR4][R2.64], R5 ;  /* 0x0000000502009986 */ /* 0x0007e4000c101904 */
.L_x_2:
[----:B------:R-:W-:-:S13]  /*0420*/  ISETP.GE.U32.AND P0, PT, R10, 0x4, PT ;  /* 0x000000040a00780c */ /* 0x000fda0003f06070 */
[----:B------:R-:W-:Y:S05]  /*0430*/  @!P0 EXIT ;  /* 0x000000000000894d */ /* 0x000fea0003800000 */
[----:B------:R-:W-:Y:S05]  /*0440*/  BRA `(.L_x_3) ;  /* 0xfffffffc002c7947 */ /* 0x000fea000383ffff */
.L_x_4:
[----:B------:R-:W-:-:S00]  /*0450*/  BRA `(.L_x_4) ;  /* 0xfffffffc00fc7947 */ /* 0x000fc0000383ffff */
[----:B------:R-:W-:-:S00]  /*0460*/  NOP ;  /* 0x0000000000007918 */ /* 0x000fc00000000000 */
        /* <DEDUP_REMOVED lines=9> */
.L_x_5:


//--------------------- .nv.shared.reserved.0     --------------------------
	.section	.nv.shared.reserved.0,"aw",@nobits
	.weak		__nv_reservedSMEM_offset_0_alias
	.size		__nv_reservedSMEM_offset_0_alias, 0, 64
	.other		__nv_reservedSMEM_offset_0_alias,@"STO_CUDA_RESERVED_SHARED STV_DEFAULT"
__nv_reservedSMEM_offset_0_alias:
	.zero		0
	.zero		64


//--------------------- .nv.constant0._Z9test_ProgPii --------------------------
	.section	.nv.constant0._Z9test_ProgPii,"a",@progbits
	.sectionflags	@""
	.align	4
.nv.constant0._Z9test_ProgPii:
	.zero		908


//--------------------- SYMBOLS --------------------------

	.type		.nv.reservedSmem.offset0,@object
	.size		.nv.reservedSmem.offset0,0x4
